//
// Generated by NVIDIA NVVM Compiler
//
// Compiler Build ID: CL-36424714
// Cuda compilation tools, release 13.0, V13.0.88
// Based on NVVM 20.0.0
//

.version 9.0
.target sm_100
.address_size 64

	// .globl	_Z19smithWatermanKernelPKcS0_PiS1_ii

.visible .entry _Z19smithWatermanKernelPKcS0_PiS1_ii(
	.param .u64 .ptr .align 1 _Z19smithWatermanKernelPKcS0_PiS1_ii_param_0,
	.param .u64 .ptr .align 1 _Z19smithWatermanKernelPKcS0_PiS1_ii_param_1,
	.param .u64 .ptr .align 1 _Z19smithWatermanKernelPKcS0_PiS1_ii_param_2,
	.param .u64 .ptr .align 1 _Z19smithWatermanKernelPKcS0_PiS1_ii_param_3,
	.param .u32 _Z19smithWatermanKernelPKcS0_PiS1_ii_param_4,
	.param .u32 _Z19smithWatermanKernelPKcS0_PiS1_ii_param_5
)
{
	.reg .pred 	%p<15>;
	.reg .b16 	%rs<3>;
	.reg .b32 	%r<42>;
	.reg .b64 	%rd<28>;

	ld.param.u64 	%rd8, [_Z19smithWatermanKernelPKcS0_PiS1_ii_param_0];
	ld.param.u64 	%rd9, [_Z19smithWatermanKernelPKcS0_PiS1_ii_param_1];
	ld.param.u64 	%rd10, [_Z19smithWatermanKernelPKcS0_PiS1_ii_param_2];
	ld.param.u64 	%rd11, [_Z19smithWatermanKernelPKcS0_PiS1_ii_param_3];
	ld.param.u32 	%r13, [_Z19smithWatermanKernelPKcS0_PiS1_ii_param_4];
	ld.param.u32 	%r14, [_Z19smithWatermanKernelPKcS0_PiS1_ii_param_5];
	mov.u32 	%r15, %ctaid.x;
	mov.u32 	%r16, %ntid.x;
	mov.u32 	%r17, %tid.x;
	mad.lo.s32 	%r10, %r15, %r16, %r17;
	mov.u32 	%r18, %ctaid.y;
	mov.u32 	%r19, %ntid.y;
	mov.u32 	%r20, %tid.y;
	mad.lo.s32 	%r21, %r18, %r19, %r20;
	mov.b32 	%r12, 0;
	// begin inline asm
	{.reg .s32 t1; 
	max.s32 t1, %r10, %r21; 
	max.s32 %r9, t1, %r12;}
	
	// end inline asm
	setp.ge.s32 	%p2, %r10, %r13;
	setp.ge.s32 	%p3, %r21, %r14;
	or.pred  	%p4, %p2, %p3;
	setp.lt.s32 	%p5, %r14, 1;
	or.pred  	%p6, %p4, %p5;
	@%p6 bra 	$L__BB0_11;
	cvta.to.global.u64 	%rd12, %rd8;
	cvta.to.global.u64 	%rd13, %rd9;
	cvta.to.global.u64 	%rd14, %rd10;
	cvta.to.global.u64 	%rd15, %rd11;
	setp.eq.s32 	%p7, %r10, 0;
	setp.eq.s32 	%p8, %r21, 0;
	or.pred  	%p1, %p7, %p8;
	add.s32 	%r23, %r10, -1;
	cvt.s64.s32 	%rd16, %r10;
	add.s64 	%rd1, %rd12, %rd16;
	add.s32 	%r24, %r21, -1;
	cvt.u64.u32 	%rd17, %r24;
	add.s64 	%rd2, %rd13, %rd17;
	mul.lo.s32 	%r25, %r14, %r23;
	cvt.s64.s32 	%rd18, %r25;
	cvt.u64.u32 	%rd19, %r21;
	add.s64 	%rd20, %rd18, %rd19;
	shl.b64 	%rd21, %rd20, 2;
	add.s64 	%rd3, %rd14, %rd21;
	add.s32 	%r26, %r25, %r21;
	mul.wide.s32 	%rd22, %r26, 4;
	add.s64 	%rd4, %rd14, %rd22;
	mul.lo.s32 	%r27, %r14, %r10;
	cvt.s64.s32 	%rd23, %r27;
	add.s64 	%rd24, %rd23, %rd19;
	shl.b64 	%rd25, %rd24, 2;
	add.s64 	%rd5, %rd14, %rd25;
	add.s32 	%r28, %r26, %r14;
	mul.wide.u32 	%rd26, %r14, 4;
	add.s64 	%rd6, %rd4, %rd26;
	mul.wide.s32 	%rd27, %r28, 4;
	add.s64 	%rd7, %rd15, %rd27;
	mov.b32 	%r41, 0;
	not.pred 	%p9, %p1;
$L__BB0_2:
	@%p9 bra 	$L__BB0_4;
	mov.b32 	%r40, 0;
	st.global.u32 	[%rd6], %r40;
	st.global.u32 	[%rd7], %r40;
	bra.uni 	$L__BB0_10;
$L__BB0_4:
	setp.gt.s32 	%p10, %r41, %r9;
	@%p10 bra 	$L__BB0_11;
	ld.global.u8 	%rs1, [%rd1+-1];
	ld.global.u8 	%rs2, [%rd2];
	setp.eq.s16 	%p11, %rs1, %rs2;
	selp.b32 	%r33, 3, -3, %p11;
	ld.global.u32 	%r34, [%rd3+-4];
	add.s32 	%r30, %r33, %r34;
	ld.global.u32 	%r35, [%rd4];
	add.s32 	%r31, %r35, -2;
	ld.global.u32 	%r36, [%rd5+-4];
	add.s32 	%r32, %r36, -2;
	// begin inline asm
	{.reg .s32 t1; 
	max.s32 t1, %r30, %r31; 
	max.s32 %r29, t1, %r32;}
	
	// end inline asm
	st.global.u32 	[%rd6], %r29;
	setp.ne.s32 	%p12, %r29, %r30;
	@%p12 bra 	$L__BB0_7;
	mov.b32 	%r39, 1;
	st.global.u32 	[%rd7], %r39;
	bra.uni 	$L__BB0_10;
$L__BB0_7:
	setp.ne.s32 	%p13, %r29, %r31;
	@%p13 bra 	$L__BB0_9;
	mov.b32 	%r38, 2;
	st.global.u32 	[%rd7], %r38;
	bra.uni 	$L__BB0_10;
$L__BB0_9:
	mov.b32 	%r37, 3;
	st.global.u32 	[%rd7], %r37;
$L__BB0_10:
	add.s32 	%r41, %r41, 1;
	setp.ne.s32 	%p14, %r41, %r14;
	@%p14 bra 	$L__BB0_2;
$L__BB0_11:
	ret;

}


// ===== COMPILED SASS (sm_100) =====

	.target	sm_100

	.elftype	@"ET_EXEC"


//--------------------- .note.nv.tkinfo           --------------------------
	.section	.note.nv.tkinfo,"",@"SHT_NOTE"
	.sectionflags	@"SHF_NOTE_NV_TKINFO"
	.tkinfo
        /*0018*/ 	.word	0x00000002
        /*0030*/ 	.string	""
        /*0030*/ 	.string	"ptxas"
        /*0030*/ 	.string	"Cuda compilation tools, release 13.0, V13.0.88"
        /*0030*/ 	.string	"Build cuda_13.0.r13.0/compiler.36424714_0"
        /*0030*/ 	.string	"-arch sm_100 -m 64 "



//--------------------- .note.nv.cuinfo           --------------------------
	.section	.note.nv.cuinfo,"",@"SHT_NOTE"
	.sectionflags	@"SHF_NOTE_NV_CUINFO"
        /*0018*/ 	.short	0x0002
        /*001a*/ 	.short	0x0064
        /*001c*/ 	.short	0x0082
	.zero		2


//--------------------- .nv.info                  --------------------------
	.section	.nv.info,"",@"SHT_CUDA_INFO"
	.align	4


	//----- nvinfo : EIATTR_REGCOUNT
	.align		4
        /*0000*/ 	.byte	0x04, 0x2f
        /*0002*/ 	.short	(.L_1 - .L_0)
	.align		4
.L_0:
        /*0004*/ 	.word	index@(_Z19smithWatermanKernelPKcS0_PiS1_ii)
        /*0008*/ 	.word	0x00000018


	//----- nvinfo : EIATTR_FRAME_SIZE
	.align		4
.L_1:
        /*000c*/ 	.byte	0x04, 0x11
        /*000e*/ 	.short	(.L_3 - .L_2)
	.align		4
.L_2:
        /*0010*/ 	.word	index@(_Z19smithWatermanKernelPKcS0_PiS1_ii)
        /*0014*/ 	.word	0x00000000


	//----- nvinfo : EIATTR_MIN_STACK_SIZE
	.align		4
.L_3:
        /*0018*/ 	.byte	0x04, 0x12
        /*001a*/ 	.short	(.L_5 - .L_4)
	.align		4
.L_4:
        /*001c*/ 	.word	index@(_Z19smithWatermanKernelPKcS0_PiS1_ii)
        /*0020*/ 	.word	0x00000000
.L_5:


//--------------------- .nv.compat                --------------------------
	.section	.nv.compat,"",@"SHT_CUDA_COMPAT_INFO"
	.align	4
        /*0000*/ 	.byte	0x02, 0x09, 0x00, 0x00, 0x02, 0x02, 0x01, 0x00, 0x02, 0x05, 0x05, 0x00, 0x03, 0x07, 0x01, 0x01
        /*0010*/ 	.byte	0x02, 0x03, 0x00, 0x00, 0x02, 0x06, 0x01, 0x00, 0x04, 0x0b, 0x08, 0x00, 0x09, 0x00, 0x00, 0x00
        /*0020*/ 	.byte	0x00, 0x00, 0x00, 0x00


//--------------------- .nv.info._Z19smithWatermanKernelPKcS0_PiS1_ii --------------------------
	.section	.nv.info._Z19smithWatermanKernelPKcS0_PiS1_ii,"",@"SHT_CUDA_INFO"
	.sectionflags	@""
	.align	4


	//----- nvinfo : EIATTR_CUDA_API_VERSION
	.align		4
        /*0000*/ 	.byte	0x04, 0x37
        /*0002*/ 	.short	(.L_7 - .L_6)
.L_6:
        /*0004*/ 	.word	0x00000082


	//----- nvinfo : EIATTR_KPARAM_INFO
	.align		4
.L_7:
        /*0008*/ 	.byte	0x04, 0x17
        /*000a*/ 	.short	(.L_9 - .L_8)
.L_8:
        /*000c*/ 	.word	0x00000000
        /*0010*/ 	.short	0x0005
        /*0012*/ 	.short	0x0024
        /*0014*/ 	.byte	0x00, 0xf0, 0x11, 0x00


	//----- nvinfo : EIATTR_KPARAM_INFO
	.align		4
.L_9:
        /*0018*/ 	.byte	0x04, 0x17
        /*001a*/ 	.short	(.L_11 - .L_10)
.L_10:
        /*001c*/ 	.word	0x00000000
        /*0020*/ 	.short	0x0004
        /*0022*/ 	.short	0x0020
        /*0024*/ 	.byte	0x00, 0xf0, 0x11, 0x00


	//----- nvinfo : EIATTR_KPARAM_INFO
	.align		4
.L_11:
        /*0028*/ 	.byte	0x04, 0x17
        /*002a*/ 	.short	(.L_13 - .L_12)
.L_12:
        /*002c*/ 	.word	0x00000000
        /*0030*/ 	.short	0x0003
        /*0032*/ 	.short	0x0018
        /*0034*/ 	.byte	0x00, 0xf5, 0x21, 0x00


	//----- nvinfo : EIATTR_KPARAM_INFO
	.align		4
.L_13:
        /*0038*/ 	.byte	0x04, 0x17
        /*003a*/ 	.short	(.L_15 - .L_14)
.L_14:
        /*003c*/ 	.word	0x00000000
        /*0040*/ 	.short	0x0002
        /*0042*/ 	.short	0x0010
        /*0044*/ 	.byte	0x00, 0xf5, 0x21, 0x00


	//----- nvinfo : EIATTR_KPARAM_INFO
	.align		4
.L_15:
        /*0048*/ 	.byte	0x04, 0x17
        /*004a*/ 	.short	(.L_17 - .L_16)
.L_16:
        /*004c*/ 	.word	0x00000000
        /*0050*/ 	.short	0x0001
        /*0052*/ 	.short	0x0008
        /*0054*/ 	.byte	0x00, 0xf5, 0x21, 0x00


	//----- nvinfo : EIATTR_KPARAM_INFO
	.align		4
.L_17:
        /*0058*/ 	.byte	0x04, 0x17
        /*005a*/ 	.short	(.L_19 - .L_18)
.L_18:
        /*005c*/ 	.word	0x00000000
        /*0060*/ 	.short	0x0000
        /*0062*/ 	.short	0x0000
        /*0064*/ 	.byte	0x00, 0xf5, 0x21, 0x00


	//----- nvinfo : EIATTR_SPARSE_MMA_MASK
	.align		4
.L_19:
        /*0068*/ 	.byte	0x03, 0x50
        /*006a*/ 	.short	0x0000


	//----- nvinfo : EIATTR_MAXREG_COUNT
	.align		4
        /*006c*/ 	.byte	0x03, 0x1b
        /*006e*/ 	.short	0x00ff


	//----- nvinfo : EIATTR_MERCURY_ISA_VERSION
	.align		4
        /*0070*/ 	.byte	0x03, 0x5f
        /*0072*/ 	.short	0x0101


	//----- nvinfo : EIATTR_VRC_CTA_INIT_COUNT
	.align		4
        /*0074*/ 	.byte	0x02, 0x4a
	.zero		1
	.zero		1


	//----- nvinfo : EIATTR_EXIT_INSTR_OFFSETS
	.align		4
        /*0078*/ 	.byte	0x04, 0x1c
        /*007a*/ 	.short	(.L_21 - .L_20)


	//   ....[0]....
.L_20:
        /*007c*/ 	.word	0x000000d0


	//   ....[1]....
        /*0080*/ 	.word	0x00000320


	//   ....[2]....
        /*0084*/ 	.word	0x000004c0


	//----- nvinfo : EIATTR_CRS_STACK_SIZE
	.align		4
.L_21:
        /*0088*/ 	.byte	0x04, 0x1e
        /*008a*/ 	.short	(.L_23 - .L_22)
.L_22:
        /*008c*/ 	.word	0x00000000


	//----- nvinfo : EIATTR_CBANK_PARAM_SIZE
	.align		4
.L_23:
        /*0090*/ 	.byte	0x03, 0x19
        /*0092*/ 	.short	0x0028


	//----- nvinfo : EIATTR_PARAM_CBANK
	.align		4
        /*0094*/ 	.byte	0x04, 0x0a
        /*0096*/ 	.short	(.L_25 - .L_24)
	.align		4
.L_24:
        /*0098*/ 	.word	index@(.nv.constant0._Z19smithWatermanKernelPKcS0_PiS1_ii)
        /*009c*/ 	.short	0x0380
        /*009e*/ 	.short	0x0028


	//----- nvinfo : EIATTR_SW_WAR
	.align		4
.L_25:
        /*00a0*/ 	.byte	0x04, 0x36
        /*00a2*/ 	.short	(.L_27 - .L_26)
.L_26:
        /*00a4*/ 	.word	0x00000008
.L_27:


//--------------------- .nv.callgraph             --------------------------
	.section	.nv.callgraph,"",@"SHT_CUDA_CALLGRAPH"
	.align	4
	.sectionentsize	8
	.align		4
        /*0000*/ 	.word	0x00000000
	.align		4
        /*0004*/ 	.word	0xffffffff
	.align		4
        /*0008*/ 	.word	0x00000000
	.align		4
        /*000c*/ 	.word	0xfffffffe
	.align		4
        /*0010*/ 	.word	0x00000000
	.align		4
        /*0014*/ 	.word	0xfffffffd
	.align		4
        /*0018*/ 	.word	0x00000000
	.align		4
        /*001c*/ 	.word	0xfffffffc


//--------------------- .text._Z19smithWatermanKernelPKcS0_PiS1_ii --------------------------
	.section	.text._Z19smithWatermanKernelPKcS0_PiS1_ii,"ax",@progbits
	.align	128
        .global         _Z19smithWatermanKernelPKcS0_PiS1_ii
        .type           _Z19smithWatermanKernelPKcS0_PiS1_ii,@function
        .size           _Z19smithWatermanKernelPKcS0_PiS1_ii,(.L_x_4 - _Z19smithWatermanKernelPKcS0_PiS1_ii)
        .other          _Z19smithWatermanKernelPKcS0_PiS1_ii,@"STO_CUDA_ENTRY STV_DEFAULT"
_Z19smithWatermanKernelPKcS0_PiS1_ii:
.text._Z19smithWatermanKernelPKcS0_PiS1_ii:
[----:B------:R-:W-:Y:S01]  /*0000*/  LDC R1, c[0x0][0x37c] ;  /* 0x0000df00ff017b82 */ /* 0x000fe20000000800 */
[----:B------:R-:W0:Y:S07]  /*0010*/  S2R R4, SR_TID.Y ;  /* 0x0000000000047919 */ /* 0x000e2e0000002200 */
[----:B------:R-:W1:Y:S01]  /*0020*/  LDC R0, c[0x0][0x360] ;  /* 0x0000d800ff007b82 */ /* 0x000e620000000800 */
[----:B------:R-:W1:Y:S07]  /*0030*/  S2R R7, SR_TID.X ;  /* 0x0000000000077919 */ /* 0x000e6e0000002100 */
[----:B------:R-:W0:Y:S08]  /*0040*/  S2UR UR5, SR_CTAID.Y ;  /* 0x00000000000579c3 */ /* 0x000e300000002600 */
[----:B------:R-:W0:Y:S08]  /*0050*/  LDC R5, c[0x0][0x364] ;  /* 0x0000d900ff057b82 */ /* 0x000e300000000800 */
[----:B------:R-:W1:Y:S08]  /*0060*/  S2UR UR4, SR_CTAID.X ;  /* 0x00000000000479c3 */ /* 0x000e700000002500 */
[----:B------:R-:W2:Y:S01]  /*0070*/  LDC.64 R2, c[0x0][0x3a0] ;  /* 0x0000e800ff027b82 */ /* 0x000ea20000000a00 */
[----:B0-----:R-:W-:-:S02]  /*0080*/  IMAD R5, R5, UR5, R4 ;  /* 0x0000000505057c24 */ /* 0x001fc4000f8e0204 */
[----:B-1----:R-:W-:-:S03]  /*0090*/  IMAD R0, R0, UR4, R7 ;  /* 0x0000000400007c24 */ /* 0x002fc6000f8e0207 */
[----:B--2---:R-:W-:-:S04]  /*00a0*/  ISETP.GE.AND P0, PT, R5, R3, PT ;  /* 0x000000030500720c */ /* 0x004fc80003f06270 */
[----:B------:R-:W-:-:S04]  /*00b0*/  ISETP.GE.OR P0, PT, R0, R2, P0 ;  /* 0x000000020000720c */ /* 0x000fc80000706670 */
[----:B------:R-:W-:-:S13]  /*00c0*/  ISETP.LT.OR P0, PT, R3, 0x1, P0 ;  /* 0x000000010300780c */ /* 0x000fda0000701670 */
[----:B------:R-:W-:Y:S05]  /*00d0*/  @P0 EXIT ;  /* 0x000000000000094d */ /* 0x000fea0003800000 */
[----:B------:R-:W0:Y:S01]  /*00e0*/  LDC.64 R12, c[0x0][0x390] ;  /* 0x0000e400ff0c7b82 */ /* 0x000e220000000a00 */
[----:B------:R-:W1:Y:S01]  /*00f0*/  LDCU.128 UR8, c[0x0][0x380] ;  /* 0x00007000ff0877ac */ /* 0x000e620008000c00 */
[C---:B------:R-:W-:Y:S01]  /*0100*/  VIADD R2, R0.reuse, 0xffffffff ;  /* 0xffffffff00027836 */ /* 0x040fe20000000000 */
[C---:B------:R-:W-:Y:S01]  /*0110*/  ISETP.NE.AND P0, PT, R5.reuse, RZ, PT ;  /* 0x000000ff0500720c */ /* 0x040fe20003f05270 */
[-C--:B------:R-:W-:Y:S01]  /*0120*/  IMAD R10, R0, R3.reuse, RZ ;  /* 0x00000003000a7224 */ /* 0x080fe200078e02ff */
[----:B------:R-:W2:Y:S01]  /*0130*/  LDCU.64 UR4, c[0x0][0x390] ;  /* 0x00007200ff0477ac */ /* 0x000ea20008000a00 */
[----:B------:R-:W-:Y:S01]  /*0140*/  IMAD R2, R2, R3, RZ ;  /* 0x0000000302027224 */ /* 0x000fe200078e02ff */
[----:B------:R-:W-:Y:S01]  /*0150*/  VIMNMX.RELU R16, PT, PT, R0, R5, !PT ;  /* 0x0000000500107248 */ /* 0x000fe20007fe1100 */
[----:B------:R-:W3:Y:S01]  /*0160*/  LDC.64 R8, c[0x0][0x398] ;  /* 0x0000e600ff087b82 */ /* 0x000ee20000000a00 */
[C---:B------:R-:W-:Y:S01]  /*0170*/  VIADD R6, R5.reuse, 0xffffffff ;  /* 0xffffffff05067836 */ /* 0x040fe20000000000 */
[C---:B------:R-:W-:Y:S01]  /*0180*/  IADD3 R11, P3, PT, R5.reuse, R10, RZ ;  /* 0x0000000a050b7210 */ /* 0x040fe20007f7e0ff */
[----:B------:R-:W4:Y:S01]  /*0190*/  LDCU.64 UR6, c[0x0][0x358] ;  /* 0x00006b00ff0677ac */ /* 0x000f220008000a00 */
[C---:B------:R-:W-:Y:S01]  /*01a0*/  IADD3 R15, P4, PT, R5.reuse, R2, RZ ;  /* 0x00000002050f7210 */ /* 0x040fe20007f9e0ff */
[----:B------:R-:W-:Y:S01]  /*01b0*/  IMAD.IADD R5, R5, 0x1, R2 ;  /* 0x0000000105057824 */ /* 0x000fe200078e0202 */
[----:B------:R-:W-:Y:S01]  /*01c0*/  LEA.HI.X.SX32 R18, R10, RZ, 0x1, P3 ;  /* 0x000000ff0a127211 */ /* 0x000fe200018f0eff */
[----:B------:R-:W0:Y:S01]  /*01d0*/  LDCU UR12, c[0x0][0x3a4] ;  /* 0x00007480ff0c77ac */ /* 0x000e220008000800 */
[----:B------:R-:W-:Y:S01]  /*01e0*/  LEA.HI.X.SX32 R2, R2, RZ, 0x1, P4 ;  /* 0x000000ff02027211 */ /* 0x000fe200020f0eff */
[----:B------:R-:W-:Y:S01]  /*01f0*/  IMAD.IADD R17, R5, 0x1, R3 ;  /* 0x0000000105117824 */ /* 0x000fe200078e0203 */
[----:B------:R-:W-:-:S02]  /*0200*/  ISETP.EQ.OR P0, PT, R0, RZ, !P0 ;  /* 0x000000ff0000720c */ /* 0x000fc40004702670 */
[----:B-1----:R-:W-:Y:S02]  /*0210*/  IADD3 R6, P1, PT, R6, UR10, RZ ;  /* 0x0000000a06067c10 */ /* 0x002fe4000ff3e0ff */
[C---:B------:R-:W-:Y:S01]  /*0220*/  IADD3 R4, P2, PT, R0.reuse, UR8, RZ ;  /* 0x0000000800047c10 */ /* 0x040fe2000ff5e0ff */
[----:B0-----:R-:W-:Y:S01]  /*0230*/  IMAD.WIDE R12, R5, 0x4, R12 ;  /* 0x00000004050c7825 */ /* 0x001fe200078e020c */
[----:B--2---:R-:W-:Y:S02]  /*0240*/  LEA R14, P4, R15, UR4, 0x2 ;  /* 0x000000040f0e7c11 */ /* 0x004fe4000f8810ff */
[----:B------:R-:W-:Y:S01]  /*0250*/  LEA R10, P3, R11, UR4, 0x2 ;  /* 0x000000040b0a7c11 */ /* 0x000fe2000f8610ff */
[----:B------:R-:W-:Y:S01]  /*0260*/  IMAD.X R7, RZ, RZ, UR11, P1 ;  /* 0x0000000bff077e24 */ /* 0x000fe200088e06ff */
[----:B------:R-:W-:Y:S01]  /*0270*/  LEA.HI.X R15, R15, UR5, R2, 0x2, P4 ;  /* 0x000000050f0f7c11 */ /* 0x000fe2000a0f1402 */
[----:B------:R-:W-:Y:S01]  /*0280*/  IMAD.WIDE.U32 R2, R3, 0x4, R12 ;  /* 0x0000000403027825 */ /* 0x000fe200078e000c */
[----:B------:R-:W-:Y:S01]  /*0290*/  LEA.HI.X.SX32 R5, R0, UR9, 0x1, P2 ;  /* 0x0000000900057c11 */ /* 0x000fe200090f0eff */
[----:B------:R-:W-:Y:S01]  /*02a0*/  UMOV UR4, URZ ;  /* 0x000000ff00047c82 */ /* 0x000fe20008000000 */
[----:B------:R-:W-:Y:S01]  /*02b0*/  LEA.HI.X R11, R11, UR5, R18, 0x2, P3 ;  /* 0x000000050b0b7c11 */ /* 0x000fe200098f1412 */
[----:B---34-:R-:W-:-:S07]  /*02c0*/  IMAD.WIDE R8, R17, 0x4, R8 ;  /* 0x0000000411087825 */ /* 0x018fce00078e0208 */
.L_x_2:
[----:B0-----:R0:W-:Y:S01]  /*02d0*/  @P0 STG.E desc[UR6][R2.64], RZ ;  /* 0x000000ff02000986 */ /* 0x0011e2000c101906 */
[----:B------:R-:W-:Y:S03]  /*02e0*/  BSSY.RECONVERGENT B0, `(.L_x_0) ;  /* 0x000001a000007945 */ /* 0x000fe60003800200 */
[----:B------:R0:W-:Y:S01]  /*02f0*/  @P0 STG.E desc[UR6][R8.64], RZ ;  /* 0x000000ff08000986 */ /* 0x0001e2000c101906 */
[----:B-12---:R-:W-:Y:S05]  /*0300*/  @P0 BRA `(.L_x_1) ;  /* 0x00000000005c0947 */ /* 0x006fea0003800000 */
[----:B------:R-:W-:-:S13]  /*0310*/  ISETP.LT.AND P1, PT, R16, UR4, PT ;  /* 0x0000000410007c0c */ /* 0x000fda000bf21270 */
[----:B------:R-:W-:Y:S05]  /*0320*/  @P1 EXIT ;  /* 0x000000000000194d */ /* 0x000fea0003800000 */
[----:B------:R-:W2:Y:S04]  /*0330*/  LDG.E.U8 R0, desc[UR6][R4.64+-0x1] ;  /* 0xffffff0604007981 */ /* 0x000ea8000c1e1100 */
[----:B------:R-:W2:Y:S04]  /*0340*/  LDG.E.U8 R17, desc[UR6][R6.64] ;  /* 0x0000000606117981 */ /* 0x000ea8000c1e1100 */
[----:B------:R-:W3:Y:S04]  /*0350*/  LDG.E R18, desc[UR6][R14.64+-0x4] ;  /* 0xfffffc060e127981 */ /* 0x000ee8000c1e1900 */
[----:B------:R-:W4:Y:S04]  /*0360*/  LDG.E R19, desc[UR6][R12.64] ;  /* 0x000000060c137981 */ /* 0x000f28000c1e1900 */
[----:B------:R-:W5:Y:S01]  /*0370*/  LDG.E R20, desc[UR6][R10.64+-0x4] ;  /* 0xfffffc060a147981 */ /* 0x000f62000c1e1900 */
[----:B--2---:R-:W-:Y:S01]  /*0380*/  ISETP.NE.AND P1, PT, R0, R17, PT ;  /* 0x000000110000720c */ /* 0x004fe20003f25270 */
[----:B---3--:R-:W-:-:S02]  /*0390*/  VIADD R0, R18, 0x3 ;  /* 0x0000000312007836 */ /* 0x008fc40000000000 */
[----:B----4-:R-:W-:Y:S02]  /*03a0*/  VIADD R19, R19, 0xfffffffe ;  /* 0xfffffffe13137836 */ /* 0x010fe40000000000 */
[----:B-----5:R-:W-:-:S08]  /*03b0*/  VIADD R20, R20, 0xfffffffe ;  /* 0xfffffffe14147836 */ /* 0x020fd00000000000 */
[----:B------:R-:W-:-:S05]  /*03c0*/  @P1 VIADD R0, R18, 0xfffffffd ;  /* 0xfffffffd12001836 */ /* 0x000fca0000000000 */
[----:B------:R-:W-:-:S04]  /*03d0*/  VIMNMX3 R21, R0, R19, R20, !PT ;  /* 0x000000130015720f */ /* 0x000fc80007800114 */
[----:B------:R-:W-:Y:S01]  /*03e0*/  ISETP.NE.AND P1, PT, R21, R0, PT ;  /* 0x000000001500720c */ /* 0x000fe20003f25270 */
[----:B------:R1:W-:-:S12]  /*03f0*/  STG.E desc[UR6][R2.64], R21 ;  /* 0x0000001502007986 */ /* 0x0003d8000c101906 */
[----:B------:R-:W-:-:S05]  /*0400*/  @!P1 IMAD.MOV.U32 R17, RZ, RZ, 0x1 ;  /* 0x00000001ff119424 */ /* 0x000fca00078e00ff */
[----:B------:R1:W-:Y:S01]  /*0410*/  @!P1 STG.E desc[UR6][R8.64], R17 ;  /* 0x0000001108009986 */ /* 0x0003e2000c101906 */
[----:B------:R-:W-:Y:S05]  /*0420*/  @!P1 BRA `(.L_x_1) ;  /* 0x0000000000149947 */ /* 0x000fea0003800000 */
[----:B------:R-:W-:-:S13]  /*0430*/  ISETP.NE.AND P1, PT, R21, R19, PT ;  /* 0x000000131500720c */ /* 0x000fda0003f25270 */
[----:B-1----:R-:W-:Y:S02]  /*0440*/  @!P1 IMAD.MOV.U32 R17, RZ, RZ, 0x2 ;  /* 0x00000002ff119424 */ /* 0x002fe400078e00ff */
[----:B------:R-:W-:-:S03]  /*0450*/  @P1 IMAD.MOV.U32 R19, RZ, RZ, 0x3 ;  /* 0x00000003ff131424 */ /* 0x000fc600078e00ff */
[----:B------:R2:W-:Y:S04]  /*0460*/  @!P1 STG.E desc[UR6][R8.64], R17 ;  /* 0x0000001108009986 */ /* 0x0005e8000c101906 */
[----:B------:R2:W-:Y:S02]  /*0470*/  @P1 STG.E desc[UR6][R8.64], R19 ;  /* 0x0000001308001986 */ /* 0x0005e4000c101906 */
.L_x_1:
[----:B------:R-:W-:Y:S05]  /*0480*/  BSYNC.RECONVERGENT B0 ;  /* 0x0000000000007941 */ /* 0x000fea0003800200 */
.L_x_0:
[----:B------:R-:W-:-:S04]  /*0490*/  UIADD3 UR4, UPT, UPT, UR4, 0x1, URZ ;  /* 0x0000000104047890 */ /* 0x000fc8000fffe0ff */
[----:B------:R-:W-:-:S09]  /*04a0*/  UISETP.NE.AND UP0, UPT, UR4, UR12, UPT ;  /* 0x0000000c0400728c */ /* 0x000fd2000bf05270 */
[----:B------:R-:W-:Y:S05]  /*04b0*/  BRA.U UP0, `(.L_x_2) ;  /* 0xfffffffd00847547 */ /* 0x000fea000b83ffff */
[----:B------:R-:W-:Y:S05]  /*04c0*/  EXIT ;  /* 0x000000000000794d */ /* 0x000fea0003800000 */
.L_x_3:
[----:B------:R-:W-:-:S00]  /*04d0*/  BRA `(.L_x_3) ;  /* 0xfffffffc00fc7947 */ /* 0x000fc0000383ffff */
[----:B------:R-:W-:-:S00]  /*04e0*/  NOP ;  /* 0x0000000000007918 */ /* 0x000fc00000000000 */
        /* <DEDUP_REMOVED lines=9> */
.L_x_4:


//--------------------- .nv.shared.reserved.0     --------------------------
	.section	.nv.shared.reserved.0,"aw",@nobits
	.weak		__nv_reservedSMEM_offset_0_alias
	.size		__nv_reservedSMEM_offset_0_alias, 0, 64
	.other		__nv_reservedSMEM_offset_0_alias,@"STO_CUDA_RESERVED_SHARED STV_DEFAULT"
__nv_reservedSMEM_offset_0_alias:
	.zero		0
	.zero		64


//--------------------- .nv.constant0._Z19smithWatermanKernelPKcS0_PiS1_ii --------------------------
	.section	.nv.constant0._Z19smithWatermanKernelPKcS0_PiS1_ii,"a",@progbits
	.sectionflags	@""
	.align	4
.nv.constant0._Z19smithWatermanKernelPKcS0_PiS1_ii:
	.zero		936


//--------------------- SYMBOLS --------------------------

	.type		.nv.reservedSmem.offset0,@object
	.size		.nv.reservedSmem.offset0,0x4
